//
// Generated by NVIDIA NVVM Compiler
//
// Compiler Build ID: CL-36424714
// Cuda compilation tools, release 13.0, V13.0.88
// Based on NVVM 20.0.0
//

.version 9.0
.target sm_100
.address_size 64

	// .globl	_Z8mykernelPfS_S_

.visible .entry _Z8mykernelPfS_S_(
	.param .u64 .ptr .align 1 _Z8mykernelPfS_S__param_0,
	.param .u64 .ptr .align 1 _Z8mykernelPfS_S__param_1,
	.param .u64 .ptr .align 1 _Z8mykernelPfS_S__param_2
)
{
	.reg .b32 	%r<2>;
	.reg .b32 	%f<4>;
	.reg .b64 	%rd<11>;

	ld.param.u64 	%rd1, [_Z8mykernelPfS_S__param_0];
	ld.param.u64 	%rd2, [_Z8mykernelPfS_S__param_1];
	ld.param.u64 	%rd3, [_Z8mykernelPfS_S__param_2];
	cvta.to.global.u64 	%rd4, %rd3;
	cvta.to.global.u64 	%rd5, %rd2;
	cvta.to.global.u64 	%rd6, %rd1;
	mov.u32 	%r1, %tid.x;
	mul.wide.u32 	%rd7, %r1, 4;
	add.s64 	%rd8, %rd6, %rd7;
	ld.global.f32 	%f1, [%rd8];
	add.s64 	%rd9, %rd5, %rd7;
	ld.global.f32 	%f2, [%rd9];
	add.f32 	%f3, %f1, %f2;
	add.s64 	%rd10, %rd4, %rd7;
	st.global.f32 	[%rd10], %f3;
	ret;

}


// ===== COMPILED SASS (sm_100) =====

	.target	sm_100

	.elftype	@"ET_EXEC"


//--------------------- .note.nv.tkinfo           --------------------------
	.section	.note.nv.tkinfo,"",@"SHT_NOTE"
	.sectionflags	@"SHF_NOTE_NV_TKINFO"
	.tkinfo
        /*0018*/ 	.word	0x00000002
        /*0030*/ 	.string	""
        /*0030*/ 	.string	"ptxas"
        /*0030*/ 	.string	"Cuda compilation tools, release 13.0, V13.0.88"
        /*0030*/ 	.string	"Build cuda_13.0.r13.0/compiler.36424714_0"
        /*0030*/ 	.string	"-arch sm_100 -m 64 "



//--------------------- .note.nv.cuinfo           --------------------------
	.section	.note.nv.cuinfo,"",@"SHT_NOTE"
	.sectionflags	@"SHF_NOTE_NV_CUINFO"
        /*0018*/ 	.short	0x0002
        /*001a*/ 	.short	0x0064
        /*001c*/ 	.short	0x0082
	.zero		2


//--------------------- .nv.info                  --------------------------
	.section	.nv.info,"",@"SHT_CUDA_INFO"
	.align	4


	//----- nvinfo : EIATTR_REGCOUNT
	.align		4
        /*0000*/ 	.byte	0x04, 0x2f
        /*0002*/ 	.short	(.L_1 - .L_0)
	.align		4
.L_0:
        /*0004*/ 	.word	index@(_Z8mykernelPfS_S_)
        /*0008*/ 	.word	0x0000000c


	//----- nvinfo : EIATTR_FRAME_SIZE
	.align		4
.L_1:
        /*000c*/ 	.byte	0x04, 0x11
        /*000e*/ 	.short	(.L_3 - .L_2)
	.align		4
.L_2:
        /*0010*/ 	.word	index@(_Z8mykernelPfS_S_)
        /*0014*/ 	.word	0x00000000


	//----- nvinfo : EIATTR_MIN_STACK_SIZE
	.align		4
.L_3:
        /*0018*/ 	.byte	0x04, 0x12
        /*001a*/ 	.short	(.L_5 - .L_4)
	.align		4
.L_4:
        /*001c*/ 	.word	index@(_Z8mykernelPfS_S_)
        /*0020*/ 	.word	0x00000000
.L_5:


//--------------------- .nv.compat                --------------------------
	.section	.nv.compat,"",@"SHT_CUDA_COMPAT_INFO"
	.align	4
        /*0000*/ 	.byte	0x02, 0x09, 0x00, 0x00, 0x02, 0x02, 0x01, 0x00, 0x02, 0x05, 0x05, 0x00, 0x03, 0x07, 0x01, 0x01
        /*0010*/ 	.byte	0x02, 0x03, 0x00, 0x00, 0x02, 0x06, 0x01, 0x00, 0x04, 0x0b, 0x08, 0x00, 0x09, 0x00, 0x00, 0x00
        /*0020*/ 	.byte	0x00, 0x00, 0x00, 0x00


//--------------------- .nv.info._Z8mykernelPfS_S_ --------------------------
	.section	.nv.info._Z8mykernelPfS_S_,"",@"SHT_CUDA_INFO"
	.sectionflags	@""
	.align	4


	//----- nvinfo : EIATTR_CUDA_API_VERSION
	.align		4
        /*0000*/ 	.byte	0x04, 0x37
        /*0002*/ 	.short	(.L_7 - .L_6)
.L_6:
        /*0004*/ 	.word	0x00000082


	//----- nvinfo : EIATTR_KPARAM_INFO
	.align		4
.L_7:
        /*0008*/ 	.byte	0x04, 0x17
        /*000a*/ 	.short	(.L_9 - .L_8)
.L_8:
        /*000c*/ 	.word	0x00000000
        /*0010*/ 	.short	0x0002
        /*0012*/ 	.short	0x0010
        /*0014*/ 	.byte	0x00, 0xf5, 0x21, 0x00


	//----- nvinfo : EIATTR_KPARAM_INFO
	.align		4
.L_9:
        /*0018*/ 	.byte	0x04, 0x17
        /*001a*/ 	.short	(.L_11 - .L_10)
.L_10:
        /*001c*/ 	.word	0x00000000
        /*0020*/ 	.short	0x0001
        /*0022*/ 	.short	0x0008
        /*0024*/ 	.byte	0x00, 0xf5, 0x21, 0x00


	//----- nvinfo : EIATTR_KPARAM_INFO
	.align		4
.L_11:
        /*0028*/ 	.byte	0x04, 0x17
        /*002a*/ 	.short	(.L_13 - .L_12)
.L_12:
        /*002c*/ 	.word	0x00000000
        /*0030*/ 	.short	0x0000
        /*0032*/ 	.short	0x0000
        /*0034*/ 	.byte	0x00, 0xf5, 0x21, 0x00


	//----- nvinfo : EIATTR_SPARSE_MMA_MASK
	.align		4
.L_13:
        /*0038*/ 	.byte	0x03, 0x50
        /*003a*/ 	.short	0x0000


	//----- nvinfo : EIATTR_MAXREG_COUNT
	.align		4
        /*003c*/ 	.byte	0x03, 0x1b
        /*003e*/ 	.short	0x00ff


	//----- nvinfo : EIATTR_MERCURY_ISA_VERSION
	.align		4
        /*0040*/ 	.byte	0x03, 0x5f
        /*0042*/ 	.short	0x0101


	//----- nvinfo : EIATTR_VRC_CTA_INIT_COUNT
	.align		4
        /*0044*/ 	.byte	0x02, 0x4a
	.zero		1
	.zero		1


	//----- nvinfo : EIATTR_EXIT_INSTR_OFFSETS
	.align		4
        /*0048*/ 	.byte	0x04, 0x1c
        /*004a*/ 	.short	(.L_15 - .L_14)


	//   ....[0]....
.L_14:
        /*004c*/ 	.word	0x000000d0


	//----- nvinfo : EIATTR_CBANK_PARAM_SIZE
	.align		4
.L_15:
        /*0050*/ 	.byte	0x03, 0x19
        /*0052*/ 	.short	0x0018


	//----- nvinfo : EIATTR_PARAM_CBANK
	.align		4
        /*0054*/ 	.byte	0x04, 0x0a
        /*0056*/ 	.short	(.L_17 - .L_16)
	.align		4
.L_16:
        /*0058*/ 	.word	index@(.nv.constant0._Z8mykernelPfS_S_)
        /*005c*/ 	.short	0x0380
        /*005e*/ 	.short	0x0018


	//----- nvinfo : EIATTR_SW_WAR
	.align		4
.L_17:
        /*0060*/ 	.byte	0x04, 0x36
        /*0062*/ 	.short	(.L_19 - .L_18)
.L_18:
        /*0064*/ 	.word	0x00000008
.L_19:


//--------------------- .nv.callgraph             --------------------------
	.section	.nv.callgraph,"",@"SHT_CUDA_CALLGRAPH"
	.align	4
	.sectionentsize	8
	.align		4
        /*0000*/ 	.word	0x00000000
	.align		4
        /*0004*/ 	.word	0xffffffff
	.align		4
        /*0008*/ 	.word	0x00000000
	.align		4
        /*000c*/ 	.word	0xfffffffe
	.align		4
        /*0010*/ 	.word	0x00000000
	.align		4
        /*0014*/ 	.word	0xfffffffd
	.align		4
        /*0018*/ 	.word	0x00000000
	.align		4
        /*001c*/ 	.word	0xfffffffc


//--------------------- .text._Z8mykernelPfS_S_   --------------------------
	.section	.text._Z8mykernelPfS_S_,"ax",@progbits
	.align	128
        .global         _Z8mykernelPfS_S_
        .type           _Z8mykernelPfS_S_,@function
        .size           _Z8mykernelPfS_S_,(.L_x_1 - _Z8mykernelPfS_S_)
        .other          _Z8mykernelPfS_S_,@"STO_CUDA_ENTRY STV_DEFAULT"
_Z8mykernelPfS_S_:
.text._Z8mykernelPfS_S_:
[----:B------:R-:W-:Y:S01]  /*0000*/  LDC R1, c[0x0][0x37c] ;  /* 0x0000df00ff017b82 */ /* 0x000fe20000000800 */
[----:B------:R-:W0:Y:S07]  /*0010*/  S2R R9, SR_TID.X ;  /* 0x0000000000097919 */ /* 0x000e2e0000002100 */
[----:B------:R-:W0:Y:S01]  /*0020*/  LDC.64 R2, c[0x0][0x380] ;  /* 0x0000e000ff027b82 */ /* 0x000e220000000a00 */
[----:B------:R-:W1:Y:S07]  /*0030*/  LDCU.64 UR4, c[0x0][0x358] ;  /* 0x00006b00ff0477ac */ /* 0x000e6e0008000a00 */
[----:B------:R-:W2:Y:S08]  /*0040*/  LDC.64 R4, c[0x0][0x388] ;  /* 0x0000e200ff047b82 */ /* 0x000eb00000000a00 */
[----:B------:R-:W3:Y:S01]  /*0050*/  LDC.64 R6, c[0x0][0x390] ;  /* 0x0000e400ff067b82 */ /* 0x000ee20000000a00 */
[----:B0-----:R-:W-:-:S04]  /*0060*/  IMAD.WIDE.U32 R2, R9, 0x4, R2 ;  /* 0x0000000409027825 */ /* 0x001fc800078e0002 */
[C---:B--2---:R-:W-:Y:S02]  /*0070*/  IMAD.WIDE.U32 R4, R9.reuse, 0x4, R4 ;  /* 0x0000000409047825 */ /* 0x044fe400078e0004 */
[----:B-1----:R-:W2:Y:S04]  /*0080*/  LDG.E R2, desc[UR4][R2.64] ;  /* 0x0000000402027981 */ /* 0x002ea8000c1e1900 */
[----:B------:R-:W2:Y:S01]  /*0090*/  LDG.E R5, desc[UR4][R4.64] ;  /* 0x0000000404057981 */ /* 0x000ea2000c1e1900 */
[----:B---3--:R-:W-:-:S04]  /*00a0*/  IMAD.WIDE.U32 R6, R9, 0x4, R6 ;  /* 0x0000000409067825 */ /* 0x008fc800078e0006 */
[----:B--2---:R-:W-:-:S05]  /*00b0*/  FADD R9, R2, R5 ;  /* 0x0000000502097221 */ /* 0x004fca0000000000 */
[----:B------:R-:W-:Y:S01]  /*00c0*/  STG.E desc[UR4][R6.64], R9 ;  /* 0x0000000906007986 */ /* 0x000fe2000c101904 */
[----:B------:R-:W-:Y:S05]  /*00d0*/  EXIT ;  /* 0x000000000000794d */ /* 0x000fea0003800000 */
.L_x_0:
[----:B------:R-:W-:-:S00]  /*00e0*/  BRA `(.L_x_0) ;  /* 0xfffffffc00fc7947 */ /* 0x000fc0000383ffff */
[----:B------:R-:W-:-:S00]  /*00f0*/  NOP ;  /* 0x0000000000007918 */ /* 0x000fc00000000000 */
        /* <DEDUP_REMOVED lines=8> */
.L_x_1:


//--------------------- .nv.shared.reserved.0     --------------------------
	.section	.nv.shared.reserved.0,"aw",@nobits
	.weak		__nv_reservedSMEM_offset_0_alias
	.size		__nv_reservedSMEM_offset_0_alias, 0, 64
	.other		__nv_reservedSMEM_offset_0_alias,@"STO_CUDA_RESERVED_SHARED STV_DEFAULT"
__nv_reservedSMEM_offset_0_alias:
	.zero		0
	.zero		64


//--------------------- .nv.constant0._Z8mykernelPfS_S_ --------------------------
	.section	.nv.constant0._Z8mykernelPfS_S_,"a",@progbits
	.sectionflags	@""
	.align	4
.nv.constant0._Z8mykernelPfS_S_:
	.zero		920


//--------------------- SYMBOLS --------------------------

	.type		.nv.reservedSmem.offset0,@object
	.size		.nv.reservedSmem.offset0,0x4
